	.target	sm_90

	.elftype	@"ET_EXEC"


//--------------------- .note.nv.tkinfo           --------------------------
	.section	.note.nv.tkinfo,"",@"SHT_NOTE"
	.sectionflags	@"SHF_NOTE_NV_TKINFO"
	.tkinfo
        /*0018*/ 	.word	0x00000002
        /*0030*/ 	.string	""
        /*0030*/ 	.string	"ptxas"
        /*0030*/ 	.string	"Cuda compilation tools, release 13.0, V13.0.48"
        /*0030*/ 	.string	"Build cuda_13.0.r13.0/compiler.36260728_0"
        /*0030*/ 	.string	"-arch sm_90 -m 64 "



//--------------------- .note.nv.cuinfo           --------------------------
	.section	.note.nv.cuinfo,"",@"SHT_NOTE"
	.sectionflags	@"SHF_NOTE_NV_CUINFO"
        /*0018*/ 	.short	0x0002
        /*001a*/ 	.short	0x005a
        /*001c*/ 	.short	0x0082
	.zero		2


//--------------------- .nv.info                  --------------------------
	.section	.nv.info,"",@"SHT_CUDA_INFO"
	.align	4


	//----- nvinfo : EIATTR_REGCOUNT
	.align		4
        /*0000*/ 	.byte	0x04, 0x2f
        /*0002*/ 	.short	(.L_1 - .L_0)
	.align		4
.L_0:
        /*0004*/ 	.word	index@(_Z10add_kernelPiS_S_)
        /*0008*/ 	.word	0x0000000c


	//----- nvinfo : EIATTR_FRAME_SIZE
	.align		4
.L_1:
        /*000c*/ 	.byte	0x04, 0x11
        /*000e*/ 	.short	(.L_3 - .L_2)
	.align		4
.L_2:
        /*0010*/ 	.word	index@(_Z10add_kernelPiS_S_)
        /*0014*/ 	.word	0x00000000


	//----- nvinfo : EIATTR_REGCOUNT
	.align		4
.L_3:
        /*0018*/ 	.byte	0x04, 0x2f
        /*001a*/ 	.short	(.L_5 - .L_4)
	.align		4
.L_4:
        /*001c*/ 	.word	index@(_Z11vadd_kernelPiS_S_i)
        /*0020*/ 	.word	0x0000000c


	//----- nvinfo : EIATTR_FRAME_SIZE
	.align		4
.L_5:
        /*0024*/ 	.byte	0x04, 0x11
        /*0026*/ 	.short	(.L_7 - .L_6)
	.align		4
.L_6:
        /*0028*/ 	.word	index@(_Z11vadd_kernelPiS_S_i)
        /*002c*/ 	.word	0x00000000


	//----- nvinfo : EIATTR_MIN_STACK_SIZE
	.align		4
.L_7:
        /*0030*/ 	.byte	0x04, 0x12
        /*0032*/ 	.short	(.L_9 - .L_8)
	.align		4
.L_8:
        /*0034*/ 	.word	index@(_Z11vadd_kernelPiS_S_i)
        /*0038*/ 	.word	0x00000000


	//----- nvinfo : EIATTR_MIN_STACK_SIZE
	.align		4
.L_9:
        /*003c*/ 	.byte	0x04, 0x12
        /*003e*/ 	.short	(.L_11 - .L_10)
	.align		4
.L_10:
        /*0040*/ 	.word	index@(_Z10add_kernelPiS_S_)
        /*0044*/ 	.word	0x00000000
.L_11:


//--------------------- .nv.compat                --------------------------
	.section	.nv.compat,"",@"SHT_CUDA_COMPAT_INFO"
	.align	4
        /*0000*/ 	.byte	0x02, 0x09, 0x00, 0x00, 0x02, 0x02, 0x01, 0x00, 0x02, 0x05, 0x05, 0x00, 0x03, 0x07, 0x01, 0x01
        /*0010*/ 	.byte	0x02, 0x03, 0x00, 0x00, 0x02, 0x06, 0x01, 0x00, 0x04, 0x0b, 0x08, 0x00, 0x00, 0x00, 0x00, 0x00
        /*0020*/ 	.byte	0x00, 0x00, 0x00, 0x00


//--------------------- .nv.info._Z11vadd_kernelPiS_S_i --------------------------
	.section	.nv.info._Z11vadd_kernelPiS_S_i,"",@"SHT_CUDA_INFO"
	.sectionflags	@""
	.align	4


	//----- nvinfo : EIATTR_CUDA_API_VERSION
	.align		4
        /*0000*/ 	.byte	0x04, 0x37
        /*0002*/ 	.short	(.L_13 - .L_12)
.L_12:
        /*0004*/ 	.word	0x00000082


	//----- nvinfo : EIATTR_KPARAM_INFO
	.align		4
.L_13:
        /*0008*/ 	.byte	0x04, 0x17
        /*000a*/ 	.short	(.L_15 - .L_14)
.L_14:
        /*000c*/ 	.word	0x00000000
        /*0010*/ 	.short	0x0003
        /*0012*/ 	.short	0x0018
        /*0014*/ 	.byte	0x00, 0xf0, 0x11, 0x00


	//----- nvinfo : EIATTR_KPARAM_INFO
	.align		4
.L_15:
        /*0018*/ 	.byte	0x04, 0x17
        /*001a*/ 	.short	(.L_17 - .L_16)
.L_16:
        /*001c*/ 	.word	0x00000000
        /*0020*/ 	.short	0x0002
        /*0022*/ 	.short	0x0010
        /*0024*/ 	.byte	0x00, 0xf0, 0x21, 0x00


	//----- nvinfo : EIATTR_KPARAM_INFO
	.align		4
.L_17:
        /*0028*/ 	.byte	0x04, 0x17
        /*002a*/ 	.short	(.L_19 - .L_18)
.L_18:
        /*002c*/ 	.word	0x00000000
        /*0030*/ 	.short	0x0001
        /*0032*/ 	.short	0x0008
        /*0034*/ 	.byte	0x00, 0xf0, 0x21, 0x00


	//----- nvinfo : EIATTR_KPARAM_INFO
	.align		4
.L_19:
        /*0038*/ 	.byte	0x04, 0x17
        /*003a*/ 	.short	(.L_21 - .L_20)
.L_20:
        /*003c*/ 	.word	0x00000000
        /*0040*/ 	.short	0x0000
        /*0042*/ 	.short	0x0000
        /*0044*/ 	.byte	0x00, 0xf0, 0x21, 0x00


	//----- nvinfo : EIATTR_SPARSE_MMA_MASK
	.align		4
.L_21:
        /*0048*/ 	.byte	0x03, 0x50
        /*004a*/ 	.short	0x0000


	//----- nvinfo : EIATTR_MAXREG_COUNT
	.align		4
        /*004c*/ 	.byte	0x03, 0x1b
        /*004e*/ 	.short	0x00ff


	//----- nvinfo : EIATTR_MERCURY_ISA_VERSION
	.align		4
        /*0050*/ 	.byte	0x03, 0x5f
        /*0052*/ 	.short	0x0101


	//----- nvinfo : EIATTR_EXIT_INSTR_OFFSETS
	.align		4
        /*0054*/ 	.byte	0x04, 0x1c
        /*0056*/ 	.short	(.L_23 - .L_22)


	//   ....[0]....
.L_22:
        /*0058*/ 	.word	0x00000070


	//   ....[1]....
        /*005c*/ 	.word	0x00000130


	//----- nvinfo : EIATTR_CBANK_PARAM_SIZE
	.align		4
.L_23:
        /*0060*/ 	.byte	0x03, 0x19
        /*0062*/ 	.short	0x001c


	//----- nvinfo : EIATTR_PARAM_CBANK
	.align		4
        /*0064*/ 	.byte	0x04, 0x0a
        /*0066*/ 	.short	(.L_25 - .L_24)
	.align		4
.L_24:
        /*0068*/ 	.word	index@(.nv.constant0._Z11vadd_kernelPiS_S_i)
        /*006c*/ 	.short	0x0210
        /*006e*/ 	.short	0x001c


	//----- nvinfo : EIATTR_SW_WAR
	.align		4
.L_25:
        /*0070*/ 	.byte	0x04, 0x36
        /*0072*/ 	.short	(.L_27 - .L_26)
.L_26:
        /*0074*/ 	.word	0x00000008
.L_27:


//--------------------- .nv.info._Z10add_kernelPiS_S_ --------------------------
	.section	.nv.info._Z10add_kernelPiS_S_,"",@"SHT_CUDA_INFO"
	.sectionflags	@""
	.align	4


	//----- nvinfo : EIATTR_CUDA_API_VERSION
	.align		4
        /*0000*/ 	.byte	0x04, 0x37
        /*0002*/ 	.short	(.L_29 - .L_28)
.L_28:
        /*0004*/ 	.word	0x00000082


	//----- nvinfo : EIATTR_KPARAM_INFO
	.align		4
.L_29:
        /*0008*/ 	.byte	0x04, 0x17
        /*000a*/ 	.short	(.L_31 - .L_30)
.L_30:
        /*000c*/ 	.word	0x00000000
        /*0010*/ 	.short	0x0002
        /*0012*/ 	.short	0x0010
        /*0014*/ 	.byte	0x00, 0xf0, 0x21, 0x00


	//----- nvinfo : EIATTR_KPARAM_INFO
	.align		4
.L_31:
        /*0018*/ 	.byte	0x04, 0x17
        /*001a*/ 	.short	(.L_33 - .L_32)
.L_32:
        /*001c*/ 	.word	0x00000000
        /*0020*/ 	.short	0x0001
        /*0022*/ 	.short	0x0008
        /*0024*/ 	.byte	0x00, 0xf0, 0x21, 0x00


	//----- nvinfo : EIATTR_KPARAM_INFO
	.align		4
.L_33:
        /*0028*/ 	.byte	0x04, 0x17
        /*002a*/ 	.short	(.L_35 - .L_34)
.L_34:
        /*002c*/ 	.word	0x00000000
        /*0030*/ 	.short	0x0000
        /*0032*/ 	.short	0x0000
        /*0034*/ 	.byte	0x00, 0xf0, 0x21, 0x00


	//----- nvinfo : EIATTR_SPARSE_MMA_MASK
	.align		4
.L_35:
        /*0038*/ 	.byte	0x03, 0x50
        /*003a*/ 	.short	0x0000


	//----- nvinfo : EIATTR_MAXREG_COUNT
	.align		4
        /*003c*/ 	.byte	0x03, 0x1b
        /*003e*/ 	.short	0x00ff


	//----- nvinfo : EIATTR_MERCURY_ISA_VERSION
	.align		4
        /*0040*/ 	.byte	0x03, 0x5f
        /*0042*/ 	.short	0x0101


	//----- nvinfo : EIATTR_EXIT_INSTR_OFFSETS
	.align		4
        /*0044*/ 	.byte	0x04, 0x1c
        /*0046*/ 	.short	(.L_37 - .L_36)


	//   ....[0]....
.L_36:
        /*0048*/ 	.word	0x00000090


	//----- nvinfo : EIATTR_CBANK_PARAM_SIZE
	.align		4
.L_37:
        /*004c*/ 	.byte	0x03, 0x19
        /*004e*/ 	.short	0x0018


	//----- nvinfo : EIATTR_PARAM_CBANK
	.align		4
        /*0050*/ 	.byte	0x04, 0x0a
        /*0052*/ 	.short	(.L_39 - .L_38)
	.align		4
.L_38:
        /*0054*/ 	.word	index@(.nv.constant0._Z10add_kernelPiS_S_)
        /*0058*/ 	.short	0x0210
        /*005a*/ 	.short	0x0018


	//----- nvinfo : EIATTR_SW_WAR
	.align		4
.L_39:
        /*005c*/ 	.byte	0x04, 0x36
        /*005e*/ 	.short	(.L_41 - .L_40)
.L_40:
        /*0060*/ 	.word	0x00000008
.L_41:


//--------------------- .nv.callgraph             --------------------------
	.section	.nv.callgraph,"",@"SHT_CUDA_CALLGRAPH"
	.align	4
	.sectionentsize	8
	.align		4
        /*0000*/ 	.word	0x00000000
	.align		4
        /*0004*/ 	.word	0xffffffff
	.align		4
        /*0008*/ 	.word	0x00000000
	.align		4
        /*000c*/ 	.word	0xfffffffe
	.align		4
        /*0010*/ 	.word	0x00000000
	.align		4
        /*0014*/ 	.word	0xfffffffd
	.align		4
        /*0018*/ 	.word	0x00000000
	.align		4
        /*001c*/ 	.word	0xfffffffc


//--------------------- .text._Z11vadd_kernelPiS_S_i --------------------------
	.section	.text._Z11vadd_kernelPiS_S_i,"ax",@progbits
	.align	128
        .global         _Z11vadd_kernelPiS_S_i
        .type           _Z11vadd_kernelPiS_S_i,@function
        .size           _Z11vadd_kernelPiS_S_i,(.L_x_2 - _Z11vadd_kernelPiS_S_i)
        .other          _Z11vadd_kernelPiS_S_i,@"STO_CUDA_ENTRY STV_DEFAULT"
_Z11vadd_kernelPiS_S_i:
.text._Z11vadd_kernelPiS_S_i:
[----:B------:R-:W-:Y:S01]  /*0000*/  LDC R1, c[0x0][0x28] ;  /* 0x00000a00ff017b82 */ /* 0x000fe20000000800 */
[----:B------:R-:W0:Y:S07]  /*0010*/  S2R R0, SR_TID.X ;  /* 0x0000000000007919 */ /* 0x000e2e0000002100 */
[----:B------:R-:W0:Y:S08]  /*0020*/  S2UR UR4, SR_CTAID.X ;  /* 0x00000000000479c3 */ /* 0x000e300000002500 */
[----:B------:R-:W0:Y:S02]  /*0030*/  LDC R9, c[0x0][RZ] ;  /* 0x00000000ff097b82 */ /* 0x000e240000000800 */
[----:B0-----:R-:W-:Y:S01]  /*0040*/  IMAD R9, R9, UR4, R0 ;  /* 0x0000000409097c24 */ /* 0x001fe2000f8e0200 */
[----:B------:R-:W-:-:S04]  /*0050*/  ULDC UR4, c[0x0][0x228] ;  /* 0x00008a0000047ab9 */ /* 0x000fc80000000800 */
[----:B------:R-:W-:-:S13]  /*0060*/  ISETP.GE.AND P0, PT, R9, UR4, PT ;  /* 0x0000000409007c0c */ /* 0x000fda000bf06270 */
[----:B------:R-:W-:Y:S05]  /*0070*/  @P0 EXIT ;  /* 0x000000000000094d */ /* 0x000fea0003800000 */
[----:B------:R-:W0:Y:S01]  /*0080*/  LDC.64 R2, c[0x0][0x210] ;  /* 0x00008400ff027b82 */ /* 0x000e220000000a00 */
[----:B------:R-:W-:-:S07]  /*0090*/  ULDC.64 UR4, c[0x0][0x208] ;  /* 0x0000820000047ab9 */ /* 0x000fce0000000a00 */
[----:B------:R-:W1:Y:S08]  /*00a0*/  LDC.64 R4, c[0x0][0x218] ;  /* 0x00008600ff047b82 */ /* 0x000e700000000a00 */
[----:B------:R-:W2:Y:S01]  /*00b0*/  LDC.64 R6, c[0x0][0x220] ;  /* 0x00008800ff067b82 */ /* 0x000ea20000000a00 */
[----:B0-----:R-:W-:-:S06]  /*00c0*/  IMAD.WIDE R2, R9, 0x4, R2 ;  /* 0x0000000409027825 */ /* 0x001fcc00078e0202 */
[----:B------:R-:W3:Y:S01]  /*00d0*/  LDG.E R3, desc[UR4][R2.64] ;  /* 0x0000000402037981 */ /* 0x000ee2000c1e1900 */
[----:B-1----:R-:W-:-:S06]  /*00e0*/  IMAD.WIDE R4, R9, 0x4, R4 ;  /* 0x0000000409047825 */ /* 0x002fcc00078e0204 */
[----:B------:R-:W3:Y:S01]  /*00f0*/  LDG.E R4, desc[UR4][R4.64] ;  /* 0x0000000404047981 */ /* 0x000ee2000c1e1900 */
[----:B--2---:R-:W-:Y:S01]  /*0100*/  IMAD.WIDE R6, R9, 0x4, R6 ;  /* 0x0000000409067825 */ /* 0x004fe200078e0206 */
[----:B---3--:R-:W-:-:S05]  /*0110*/  IADD3 R9, R4, R3, RZ ;  /* 0x0000000304097210 */ /* 0x008fca0007ffe0ff */
[----:B------:R-:W-:Y:S01]  /*0120*/  STG.E desc[UR4][R6.64], R9 ;  /* 0x0000000906007986 */ /* 0x000fe2000c101904 */
[----:B------:R-:W-:Y:S05]  /*0130*/  EXIT ;  /* 0x000000000000794d */ /* 0x000fea0003800000 */
.L_x_0:
[----:B------:R-:W-:-:S00]  /*0140*/  BRA `(.L_x_0) ;  /* 0xfffffffc00fc7947 */ /* 0x000fc0000383ffff */
[----:B------:R-:W-:-:S00]  /*0150*/  NOP ;  /* 0x0000000000007918 */ /* 0x000fc00000000000 */
        /* <DEDUP_REMOVED lines=10> */
.L_x_2:


//--------------------- .text._Z10add_kernelPiS_S_ --------------------------
	.section	.text._Z10add_kernelPiS_S_,"ax",@progbits
	.align	128
        .global         _Z10add_kernelPiS_S_
        .type           _Z10add_kernelPiS_S_,@function
        .size           _Z10add_kernelPiS_S_,(.L_x_3 - _Z10add_kernelPiS_S_)
        .other          _Z10add_kernelPiS_S_,@"STO_CUDA_ENTRY STV_DEFAULT"
_Z10add_kernelPiS_S_:
.text._Z10add_kernelPiS_S_:
[----:B------:R-:W-:Y:S08]  /*0000*/  LDC R1, c[0x0][0x28] ;  /* 0x00000a00ff017b82 */ /* 0x000ff00000000800 */
[----:B------:R-:W0:Y:S01]  /*0010*/  LDC.64 R2, c[0x0][0x210] ;  /* 0x00008400ff027b82 */ /* 0x000e220000000a00 */
[----:B------:R-:W-:-:S07]  /*0020*/  ULDC.64 UR4, c[0x0][0x208] ;  /* 0x0000820000047ab9 */ /* 0x000fce0000000a00 */
[----:B------:R-:W1:Y:S01]  /*0030*/  LDC.64 R4, c[0x0][0x218] ;  /* 0x00008600ff047b82 */ /* 0x000e620000000a00 */
[----:B0-----:R-:W2:Y:S04]  /*0040*/  LDG.E R2, desc[UR4][R2.64] ;  /* 0x0000000402027981 */ /* 0x001ea8000c1e1900 */
[----:B-1----:R-:W2:Y:S03]  /*0050*/  LDG.E R5, desc[UR4][R4.64] ;  /* 0x0000000404057981 */ /* 0x002ea6000c1e1900 */
[----:B------:R-:W0:Y:S01]  /*0060*/  LDC.64 R6, c[0x0][0x220] ;  /* 0x00008800ff067b82 */ /* 0x000e220000000a00 */
[----:B--2---:R-:W-:-:S05]  /*0070*/  IADD3 R9, R2, R5, RZ ;  /* 0x0000000502097210 */ /* 0x004fca0007ffe0ff */
[----:B0-----:R-:W-:Y:S01]  /*0080*/  STG.E desc[UR4][R6.64], R9 ;  /* 0x0000000906007986 */ /* 0x001fe2000c101904 */
[----:B------:R-:W-:Y:S05]  /*0090*/  EXIT ;  /* 0x000000000000794d */ /* 0x000fea0003800000 */
.L_x_1:
        /* <DEDUP_REMOVED lines=14> */
.L_x_3:


//--------------------- .nv.shared.reserved.0     --------------------------
	.section	.nv.shared.reserved.0,"aw",@nobits
	.weak		__nv_reservedSMEM_offset_0_alias
	.size		__nv_reservedSMEM_offset_0_alias, 0, 0
	.other		__nv_reservedSMEM_offset_0_alias,@"STO_CUDA_RESERVED_SHARED STV_DEFAULT"
__nv_reservedSMEM_offset_0_alias:
	.zero		0


//--------------------- .nv.constant0._Z11vadd_kernelPiS_S_i --------------------------
	.section	.nv.constant0._Z11vadd_kernelPiS_S_i,"a",@progbits
	.sectionflags	@""
	.align	4
.nv.constant0._Z11vadd_kernelPiS_S_i:
	.zero		556


//--------------------- .nv.constant0._Z10add_kernelPiS_S_ --------------------------
	.section	.nv.constant0._Z10add_kernelPiS_S_,"a",@progbits
	.sectionflags	@""
	.align	4
.nv.constant0._Z10add_kernelPiS_S_:
	.zero		552


//--------------------- SYMBOLS --------------------------

	.type		.nv.reservedSmem.offset0,@object
	.size		.nv.reservedSmem.offset0,0x4
